	.headerflags	@"EF_CUDA_TEXMODE_UNIFIED EF_CUDA_64BIT_ADDRESS EF_CUDA_ACCELERATORS EF_CUDA_SM90 EF_CUDA_VIRTUAL_SM(EF_CUDA_SM90)"
	.elftype	@"ET_EXEC"


//--------------------- .nv.info                  --------------------------
	.section	.nv.info,"",@"SHT_CUDA_INFO"
	.align	4


	//----- nvinfo : EIATTR_REGCOUNT
	.align		4
        /*0000*/ 	.byte	0x04, 0x2f
        /*0002*/ 	.short	(.L_2 - .L_1)
	.align		4
.L_1:
        /*0004*/ 	.word	index@(triton_per_fused__log_softmax_12)
        /*0008*/ 	.word	0x0000001d


	//----- nvinfo : EIATTR_MIN_STACK_SIZE
	.align		4
.L_2:
        /*000c*/ 	.byte	0x04, 0x12
        /*000e*/ 	.short	(.L_4 - .L_3)
	.align		4
.L_3:
        /*0010*/ 	.word	index@(triton_per_fused__log_softmax_12)
        /*0014*/ 	.word	0x00000000


	//----- nvinfo : EIATTR_FRAME_SIZE
	.align		4
.L_4:
        /*0018*/ 	.byte	0x04, 0x11
        /*001a*/ 	.short	(.L_6 - .L_5)
	.align		4
.L_5:
        /*001c*/ 	.word	index@(triton_per_fused__log_softmax_12)
        /*0020*/ 	.word	0x00000000


	//----- nvinfo : EIATTR_MIN_STACK_SIZE
	.align		4
.L_6:
        /*0024*/ 	.byte	0x04, 0x12
        /*0026*/ 	.short	(.L_8 - .L_7)
	.align		4
.L_7:
        /*0028*/ 	.word	index@(triton_per_fused__log_softmax_12)
        /*002c*/ 	.word	0x00000000
.L_8:


//--------------------- .nv.info.triton_per_fused__log_softmax_12 --------------------------
	.section	.nv.info.triton_per_fused__log_softmax_12,"",@"SHT_CUDA_INFO"
	.sectionflags	@""
	.align	4


	//----- nvinfo : EIATTR_CUDA_API_VERSION
	.align		4
        /*0000*/ 	.byte	0x04, 0x37
        /*0002*/ 	.short	(.L_10 - .L_9)
.L_9:
        /*0004*/ 	.word	0x0000007c


	//----- nvinfo : EIATTR_KPARAM_INFO
	.align		4
.L_10:
        /*0008*/ 	.byte	0x04, 0x17
        /*000a*/ 	.short	(.L_12 - .L_11)
.L_11:
        /*000c*/ 	.word	0x00000000
        /*0010*/ 	.short	0x0003
        /*0012*/ 	.short	0x0014
        /*0014*/ 	.byte	0x00, 0xf0, 0x11, 0x00


	//----- nvinfo : EIATTR_KPARAM_INFO
	.align		4
.L_12:
        /*0018*/ 	.byte	0x04, 0x17
        /*001a*/ 	.short	(.L_14 - .L_13)
.L_13:
        /*001c*/ 	.word	0x00000000
        /*0020*/ 	.short	0x0002
        /*0022*/ 	.short	0x0010
        /*0024*/ 	.byte	0x00, 0xf0, 0x11, 0x00


	//----- nvinfo : EIATTR_KPARAM_INFO
	.align		4
.L_14:
        /*0028*/ 	.byte	0x04, 0x17
        /*002a*/ 	.short	(.L_16 - .L_15)
.L_15:
        /*002c*/ 	.word	0x00000000
        /*0030*/ 	.short	0x0001
        /*0032*/ 	.short	0x0008
        /*0034*/ 	.byte	0x00, 0xf4, 0x21, 0x00


	//----- nvinfo : EIATTR_KPARAM_INFO
	.align		4
.L_16:
        /*0038*/ 	.byte	0x04, 0x17
        /*003a*/ 	.short	(.L_18 - .L_17)
.L_17:
        /*003c*/ 	.word	0x00000000
        /*0040*/ 	.short	0x0000
        /*0042*/ 	.short	0x0000
        /*0044*/ 	.byte	0x00, 0xf4, 0x21, 0x00


	//----- nvinfo : EIATTR_SPARSE_MMA_MASK
	.align		4
.L_18:
        /*0048*/ 	.byte	0x03, 0x50
        /*004a*/ 	.short	0x0000


	//----- nvinfo : EIATTR_MAXREG_COUNT
	.align		4
        /*004c*/ 	.byte	0x03, 0x1b
        /*004e*/ 	.short	0x00ff


	//----- nvinfo : EIATTR_COOP_GROUP_MASK_REGIDS
	.align		4
        /*0050*/ 	.byte	0x04, 0x29
        /*0052*/ 	.short	(.L_20 - .L_19)


	//   ....[0]....
.L_19:
        /*0054*/ 	.word	0xffffffff


	//   ....[1]....
        /*0058*/ 	.word	0xffffffff


	//   ....[2]....
        /*005c*/ 	.word	0xffffffff


	//   ....[3]....
        /*0060*/ 	.word	0xffffffff


	//   ....[4]....
        /*0064*/ 	.word	0xffffffff


	//   ....[5]....
        /*0068*/ 	.word	0xffffffff


	//   ....[6]....
        /*006c*/ 	.word	0xffffffff


	//   ....[7]....
        /*0070*/ 	.word	0xffffffff


	//----- nvinfo : EIATTR_COOP_GROUP_INSTR_OFFSETS
	.align		4
.L_20:
        /*0074*/ 	.byte	0x04, 0x28
        /*0076*/ 	.short	(.L_22 - .L_21)


	//   ....[0]....
.L_21:
        /*0078*/ 	.word	0x00000440


	//   ....[1]....
        /*007c*/ 	.word	0x00000460


	//   ....[2]....
        /*0080*/ 	.word	0x000004f0


	//   ....[3]....
        /*0084*/ 	.word	0x00000520


	//   ....[4]....
        /*0088*/ 	.word	0x00000970


	//   ....[5]....
        /*008c*/ 	.word	0x00000980


	//   ....[6]....
        /*0090*/ 	.word	0x000009b0


	//   ....[7]....
        /*0094*/ 	.word	0x000009d0


	//----- nvinfo : EIATTR_EXIT_INSTR_OFFSETS
	.align		4
.L_22:
        /*0098*/ 	.byte	0x04, 0x1c
        /*009a*/ 	.short	(.L_24 - .L_23)


	//   ....[0]....
.L_23:
        /*009c*/ 	.word	0x00001430


	//   ....[1]....
        /*00a0*/ 	.word	0x00001540


	//----- nvinfo : EIATTR_REQNTID
	.align		4
.L_24:
        /*00a4*/ 	.byte	0x04, 0x10
        /*00a6*/ 	.short	(.L_26 - .L_25)
.L_25:
        /*00a8*/ 	.word	0x00000100
        /*00ac*/ 	.word	0x00000001
        /*00b0*/ 	.word	0x00000001


	//----- nvinfo : EIATTR_CBANK_PARAM_SIZE
	.align		4
.L_26:
        /*00b4*/ 	.byte	0x03, 0x19
        /*00b6*/ 	.short	0x0018


	//----- nvinfo : EIATTR_PARAM_CBANK
	.align		4
        /*00b8*/ 	.byte	0x04, 0x0a
        /*00ba*/ 	.short	(.L_28 - .L_27)
	.align		4
.L_27:
        /*00bc*/ 	.word	index@(.nv.constant0.triton_per_fused__log_softmax_12)
        /*00c0*/ 	.short	0x0210
        /*00c2*/ 	.short	0x0018


	//----- nvinfo : EIATTR_SW_WAR
	.align		4
.L_28:
        /*00c4*/ 	.byte	0x04, 0x36
        /*00c6*/ 	.short	(.L_30 - .L_29)
.L_29:
        /*00c8*/ 	.word	0x00000008
.L_30:


//--------------------- .nv.callgraph             --------------------------
	.section	.nv.callgraph,"",@"SHT_CUDA_CALLGRAPH"
	.align	4
	.sectionentsize	8
	.align		4
        /*0000*/ 	.word	0x00000000
	.align		4
        /*0004*/ 	.word	0xffffffff
	.align		4
        /*0008*/ 	.word	0x00000000
	.align		4
        /*000c*/ 	.word	0xfffffffe
	.align		4
        /*0010*/ 	.word	0x00000000
	.align		4
        /*0014*/ 	.word	0xfffffffd
	.align		4
        /*0018*/ 	.word	0x00000000
	.align		4
        /*001c*/ 	.word	0xfffffffc


//--------------------- .nv.constant4             --------------------------
	.section	.nv.constant4,"a",@progbits
	.align	8
	.align		8
.nv.constant4:
        /*0000*/ 	.dword	_$_str


//--------------------- .text.triton_per_fused__log_softmax_12 --------------------------
	.section	.text.triton_per_fused__log_softmax_12,"ax",@progbits
	.sectionflags	@"SHF_BARRIERS=1"
	.align	128
        .global         triton_per_fused__log_softmax_12
        .type           triton_per_fused__log_softmax_12,@function
        .size           triton_per_fused__log_softmax_12,(.L_x_1 - triton_per_fused__log_softmax_12)
        .other          triton_per_fused__log_softmax_12,@"STO_CUDA_ENTRY STV_DEFAULT"
triton_per_fused__log_softmax_12:
.text.triton_per_fused__log_softmax_12:
[----:B------:R-:W0:Y:S01]  /*0000*/  LDC R1, c[0x0][0x28] ;  /* 0x00000a00ff017b82 */ /* 0x000e220000000800 */
[----:B------:R-:W1:Y:S07]  /*0010*/  S2R R5, SR_CTAID.X ;  /* 0x0000000000057919 */ /* 0x000e6e0000002500 */
[----:B------:R-:W2:Y:S01]  /*0020*/  LDC.64 R10, c[0x0][0x210] ;  /* 0x00008400ff0a7b82 */ /* 0x000ea20000000a00 */
[----:B------:R-:W-:Y:S01]  /*0030*/  ULDC.64 UR6, c[0x0][0x208] ;  /* 0x0000820000067ab9 */ /* 0x000fe20000000a00 */
[----:B------:R-:W3:Y:S01]  /*0040*/  S2R R2, SR_TID.X ;  /* 0x0000000000027919 */ /* 0x000ee20000002100 */
[----:B-1----:R-:W-:-:S02]  /*0050*/  IMAD.SHL.U32 R5, R5, 0x80, RZ ;  /* 0x0000008005057824 */ /* 0x002fc400078e00ff */
[----:B---3--:R-:W-:Y:S01]  /*0060*/  IMAD.SHL.U32 R0, R2, 0x2, RZ ;  /* 0x0000000202007824 */ /* 0x008fe200078e00ff */
[----:B------:R-:W-:-:S04]  /*0070*/  SHF.R.U32.HI R12, RZ, 0x6, R2 ;  /* 0x00000006ff0c7819 */ /* 0x000fc80000011602 */
[----:B------:R-:W-:-:S04]  /*0080*/  LOP3.LUT R3, R5, 0x7e, R0, 0xf8, !PT ;  /* 0x0000007e05037812 */ /* 0x000fc800078ef800 */
[C---:B------:R-:W-:Y:S01]  /*0090*/  ISETP.GE.AND P2, PT, R3.reuse, 0x190, PT ;  /* 0x000001900300780c */ /* 0x040fe20003f46270 */
[----:B------:R-:W-:-:S05]  /*00a0*/  IMAD.HI R8, R3, 0x66666667, RZ ;  /* 0x6666666703087827 */ /* 0x000fca00078e02ff */
[----:B------:R-:W-:-:S04]  /*00b0*/  SHF.R.U32.HI R9, RZ, 0x1f, R8 ;  /* 0x0000001fff097819 */ /* 0x000fc80000011608 */
[----:B------:R-:W-:-:S05]  /*00c0*/  LEA.HI.SX32 R8, R8, R9, 0x1e ;  /* 0x0000000908087211 */ /* 0x000fca00078ff2ff */
[----:B------:R-:W-:Y:S01]  /*00d0*/  IMAD R9, R8, -0xa, R3 ;  /* 0xfffffff608097824 */ /* 0x000fe200078e0203 */
[----:B------:R-:W-:Y:S02]  /*00e0*/  SGXT.U32 R3, R12, 0x2 ;  /* 0x000000020c03781a */ /* 0x000fe40000000000 */
[----:B------:R-:W-:Y:S01]  /*00f0*/  CS2R R12, SRZ ;  /* 0x00000000000c7805 */ /* 0x000fe2000001ff00 */
[----:B------:R-:W-:-:S04]  /*0100*/  IMAD R8, R8, 0x64, R9 ;  /* 0x0000006408087824 */ /* 0x000fc800078e0209 */
[----:B------:R-:W-:-:S04]  /*0110*/  IMAD R21, R3, 0xa, R8 ;  /* 0x0000000a03157824 */ /* 0x000fc800078e0208 */
[----:B--2---:R-:W-:Y:S01]  /*0120*/  IMAD.WIDE R18, R21, 0x4, R10 ;  /* 0x0000000415127825 */ /* 0x004fe200078e020a */
[----:B------:R-:W-:-:S03]  /*0130*/  LOP3.LUT R15, R3, 0x8, RZ, 0xfc, !PT ;  /* 0x00000008030f7812 */ /* 0x000fc600078efcff */
[----:B------:R-:W-:Y:S01]  /*0140*/  VIADD R17, R21, 0x28 ;  /* 0x0000002815117836 */ /* 0x000fe20000000000 */
[----:B------:R-:W2:Y:S01]  /*0150*/  @!P2 LDG.E.64 R12, desc[UR6][R18.64] ;  /* 0x00000006120ca981 */ /* 0x000ea2000c1e1b00 */
[----:B------:R-:W-:Y:S02]  /*0160*/  CS2R R8, SRZ ;  /* 0x0000000000087805 */ /* 0x000fe4000001ff00 */
[----:B------:R-:W-:Y:S01]  /*0170*/  ISETP.LT.U32.AND P3, PT, R15, 0xa, !P2 ;  /* 0x0000000a0f00780c */ /* 0x000fe20005761070 */
[----:B------:R-:W-:-:S04]  /*0180*/  IMAD.WIDE R16, R17, 0x4, R10 ;  /* 0x0000000411107825 */ /* 0x000fc800078e020a */
[----:B------:R-:W-:Y:S01]  /*0190*/  VIADD R21, R21, 0x50 ;  /* 0x0000005015157836 */ /* 0x000fe20000000000 */
[----:B------:R1:W3:Y:S03]  /*01a0*/  @!P2 LDG.E.64 R8, desc[UR6][R16.64] ;  /* 0x000000061008a981 */ /* 0x0002e6000c1e1b00 */
[----:B------:R-:W-:Y:S01]  /*01b0*/  IMAD.WIDE R20, R21, 0x4, R10 ;  /* 0x0000000415147825 */ /* 0x000fe200078e020a */
[----:B------:R-:W-:-:S06]  /*01c0*/  CS2R R10, SRZ ;  /* 0x00000000000a7805 */ /* 0x000fcc000001ff00 */
[----:B------:R4:W5:Y:S01]  /*01d0*/  @P3 LDG.E.64 R10, desc[UR6][R20.64] ;  /* 0x00000006140a3981 */ /* 0x000962000c1e1b00 */
[----:B------:R-:W4:Y:S01]  /*01e0*/  S2UR UR5, SR_CgaCtaId ;  /* 0x00000000000579c3 */ /* 0x000f220000008800 */
[----:B-1----:R-:W-:Y:S01]  /*01f0*/  LOP3.LUT R17, R0, 0x7e, RZ, 0xc0, !PT ;  /* 0x0000007e00117812 */ /* 0x002fe200078ec0ff */
[----:B------:R-:W-:-:S03]  /*0200*/  UMOV UR4, 0x400 ;  /* 0x0000040000047882 */ /* 0x000fc60000000000 */
[----:B------:R-:W-:Y:S01]  /*0210*/  SHF.L.U32 R17, R17, 0x4, RZ ;  /* 0x0000000411117819 */ /* 0x000fe200000006ff */
[----:B0---4-:R-:W-:-:S06]  /*0220*/  UPRMT UR4, UR5, 0x654, UR4 ;  /* 0x0000065405047896 */ /* 0x011fcc0008000004 */
[----:B------:R-:W-:Y:S02]  /*0230*/  LEA R21, R2, UR4, 0x2 ;  /* 0x0000000402157c11 */ /* 0x000fe4000f8e10ff */
[----:B--2---:R-:W-:Y:S02]  /*0240*/  SEL R15, R12, RZ, !P2 ;  /* 0x000000ff0c0f7207 */ /* 0x004fe40005000000 */
[----:B------:R-:W-:Y:S02]  /*0250*/  SEL R12, R13, RZ, !P2 ;  /* 0x000000ff0d0c7207 */ /* 0x000fe40005000000 */
[----:B------:R-:W-:Y:S02]  /*0260*/  FSEL R23, R15, -INF , !P2 ;  /* 0xff8000000f177808 */ /* 0x000fe40005000000 */
[----:B------:R-:W-:Y:S02]  /*0270*/  FSEL R25, R12, -INF , !P2 ;  /* 0xff8000000c197808 */ /* 0x000fe40005000000 */
[----:B------:R-:W-:-:S02]  /*0280*/  FSETP.NAN.AND P1, PT, R23, R23, PT ;  /* 0x000000171700720b */ /* 0x000fc40003f28000 */
[----:B---3--:R-:W-:Y:S02]  /*0290*/  SEL R19, R8, RZ, !P2 ;  /* 0x000000ff08137207 */ /* 0x008fe40005000000 */
[----:B------:R-:W-:Y:S02]  /*02a0*/  FSETP.NAN.AND P5, PT, R25, R25, PT ;  /* 0x000000191900720b */ /* 0x000fe40003fa8000 */
[----:B------:R-:W-:Y:S02]  /*02b0*/  SEL R16, R9, RZ, !P2 ;  /* 0x000000ff09107207 */ /* 0x000fe40005000000 */
[----:B------:R-:W-:Y:S02]  /*02c0*/  FSEL R8, R19, -INF , !P2 ;  /* 0xff80000013087808 */ /* 0x000fe40005000000 */
[----:B------:R-:W-:Y:S02]  /*02d0*/  FSEL R20, R16, -INF , !P2 ;  /* 0xff80000010147808 */ /* 0x000fe40005000000 */
[----:B------:R-:W-:-:S02]  /*02e0*/  FSETP.GT.AND P0, PT, R23, R8, PT ;  /* 0x000000081700720b */ /* 0x000fc40003f04000 */
[----:B-----5:R-:W-:Y:S02]  /*02f0*/  SEL R13, R10, RZ, P3 ;  /* 0x000000ff0a0d7207 */ /* 0x020fe40001800000 */
[----:B------:R-:W-:Y:S02]  /*0300*/  FSETP.GT.AND P4, PT, R25, R20, PT ;  /* 0x000000141900720b */ /* 0x000fe40003f84000 */
[----:B------:R-:W-:Y:S02]  /*0310*/  SEL R18, R11, RZ, P3 ;  /* 0x000000ff0b127207 */ /* 0x000fe40001800000 */
[----:B------:R-:W-:Y:S02]  /*0320*/  @!P1 FSEL R23, R23, R8, P0 ;  /* 0x0000000817179208 */ /* 0x000fe40000000000 */
[----:B------:R-:W-:Y:S02]  /*0330*/  FSEL R8, R13, -INF , P3 ;  /* 0xff8000000d087808 */ /* 0x000fe40001800000 */
[----:B------:R-:W-:Y:S01]  /*0340*/  @!P5 FSEL R25, R25, R20, P4 ;  /* 0x000000141919d208 */ /* 0x000fe20002000000 */
[----:B------:R-:W-:Y:S01]  /*0350*/  IMAD.SHL.U32 R20, R3, 0x4, RZ ;  /* 0x0000000403147824 */ /* 0x000fe200078e00ff */
[----:B------:R-:W-:-:S02]  /*0360*/  FSEL R10, R18, -INF , P3 ;  /* 0xff800000120a7808 */ /* 0x000fc40001800000 */
[----:B------:R-:W-:Y:S02]  /*0370*/  FSETP.GT.AND P0, PT, R23, R8, PT ;  /* 0x000000081700720b */ /* 0x000fe40003f04000 */
[----:B------:R-:W-:Y:S02]  /*0380*/  FSETP.GT.AND P5, PT, R25, R10, PT ;  /* 0x0000000a1900720b */ /* 0x000fe40003fa4000 */
[----:B------:R-:W-:Y:S02]  /*0390*/  FSETP.NAN.AND P4, PT, R23, R23, PT ;  /* 0x000000171700720b */ /* 0x000fe40003f88000 */
[----:B------:R-:W-:Y:S02]  /*03a0*/  FSETP.NAN.AND P6, PT, R25, R25, PT ;  /* 0x000000191900720b */ /* 0x000fe40003fc8000 */
[----:B------:R-:W-:Y:S02]  /*03b0*/  LOP3.LUT R20, R17, R20, RZ, 0xfc, !PT ;  /* 0x0000001411147212 */ /* 0x000fe400078efcff */
[----:B------:R-:W-:-:S03]  /*03c0*/  ISETP.GE.AND P1, PT, R2, 0x200, PT ;  /* 0x000002000200780c */ /* 0x000fc60003f26270 */
[----:B------:R-:W-:Y:S02]  /*03d0*/  @!P0 FSEL R23, R23, R8, P4 ;  /* 0x0000000817178208 */ /* 0x000fe40002000000 */
[----:B------:R-:W-:-:S03]  /*03e0*/  @!P5 FSEL R25, R25, R10, P6 ;  /* 0x0000000a1919d208 */ /* 0x000fc60003000000 */
[----:B------:R-:W-:Y:S04]  /*03f0*/  STS [R20+UR4], R23 ;  /* 0x0000001714007988 */ /* 0x000fe80008000804 */
[----:B------:R-:W-:Y:S01]  /*0400*/  STS [R20+UR4+0x10], R25 ;  /* 0x0000101914007988 */ /* 0x000fe20008000804 */
[----:B------:R-:W-:Y:S06]  /*0410*/  BAR.SYNC.DEFER_BLOCKING 0x0 ;  /* 0x0000000000007b1d */ /* 0x000fec0000010000 */
[----:B------:R-:W0:Y:S04]  /*0420*/  @!P1 LDS R7, [R21] ;  /* 0x0000000015079984 */ /* 0x000e280000000800 */
[----:B------:R-:W1:Y:S04]  /*0430*/  @!P1 LDS R14, [R21+0x400] ;  /* 0x00040000150e9984 */ /* 0x000e680000000800 */
[----:B0-----:R-:W0:Y:S01]  /*0440*/  SHFL.BFLY PT, R8, R7, 0x2, 0x1f ;  /* 0x0c401f0007087f89 */ /* 0x001e2200000e0000 */
[----:B------:R-:W-:-:S03]  /*0450*/  FSETP.NAN.AND P4, PT, R7, R7, PT ;  /* 0x000000070700720b */ /* 0x000fc60003f88000 */
[----:B-1----:R-:W1:Y:S01]  /*0460*/  SHFL.BFLY PT, R9, R14, 0x2, 0x1f ;  /* 0x0c401f000e097f89 */ /* 0x002e6200000e0000 */
[CC--:B0-----:R-:W-:Y:S02]  /*0470*/  FSETP.GT.AND P0, PT, R7.reuse, R8.reuse, PT ;  /* 0x000000080700720b */ /* 0x0c1fe40003f04000 */
[CC--:B-1----:R-:W-:Y:S02]  /*0480*/  FSETP.GT.AND P5, PT, R14.reuse, R9.reuse, PT ;  /* 0x000000090e00720b */ /* 0x0c2fe40003fa4000 */
[C---:B------:R-:W-:Y:S02]  /*0490*/  FSEL R8, R7.reuse, R8, P0 ;  /* 0x0000000807087208 */ /* 0x040fe40000000000 */
[C---:B------:R-:W-:Y:S02]  /*04a0*/  FSEL R9, R14.reuse, R9, P5 ;  /* 0x000000090e097208 */ /* 0x040fe40002800000 */
[----:B------:R-:W-:Y:S02]  /*04b0*/  FSETP.NAN.AND P0, PT, R14, R14, PT ;  /* 0x0000000e0e00720b */ /* 0x000fe40003f08000 */
[----:B------:R-:W-:-:S02]  /*04c0*/  FSEL R22, R7, R8, P4 ;  /* 0x0000000807167208 */ /* 0x000fc40002000000 */
[----:B------:R-:W-:Y:S02]  /*04d0*/  FSEL R24, R14, R9, P0 ;  /* 0x000000090e187208 */ /* 0x000fe40000000000 */
[----:B------:R-:W-:Y:S01]  /*04e0*/  LOP3.LUT P0, RZ, R2, 0x3, RZ, 0xc0, !PT ;  /* 0x0000000302ff7812 */ /* 0x000fe2000780c0ff */
[----:B------:R-:W0:Y:S01]  /*04f0*/  SHFL.BFLY PT, R9, R22, 0x1, 0x1f ;  /* 0x0c201f0016097f89 */ /* 0x000e2200000e0000 */
[----:B------:R-:W-:Y:S02]  /*0500*/  FSETP.NAN.AND P6, PT, R22, R22, PT ;  /* 0x000000161600720b */ /* 0x000fe40003fc8000 */
[----:B------:R-:W-:Y:S01]  /*0510*/  ISETP.LT.AND P0, PT, R2, 0x200, !P0 ;  /* 0x000002000200780c */ /* 0x000fe20004701270 */
[----:B------:R-:W1:Y:S01]  /*0520*/  SHFL.BFLY PT, R7, R24, 0x1, 0x1f ;  /* 0x0c201f0018077f89 */ /* 0x000e6200000e0000 */
[----:B------:R-:W-:-:S04]  /*0530*/  SHF.R.U32.HI R2, RZ, 0x3, R2 ;  /* 0x00000003ff027819 */ /* 0x000fc80000011602 */
[----:B------:R-:W-:-:S04]  /*0540*/  SGXT.U32 R2, R2, 0x5 ;  /* 0x000000050202781a */ /* 0x000fc80000000000 */
[----:B------:R-:W-:Y:S02]  /*0550*/  LOP3.LUT R2, R2, R5, RZ, 0xfc, !PT ;  /* 0x0000000502027212 */ /* 0x000fe400078efcff */
[----:B0-----:R-:W-:Y:S02]  /*0560*/  FSETP.GT.AND P5, PT, R22, R9, PT ;  /* 0x000000091600720b */ /* 0x001fe40003fa4000 */
[----:B-1----:R-:W-:-:S11]  /*0570*/  FSETP.GT.AND P4, PT, R24, R7, PT ;  /* 0x000000071800720b */ /* 0x002fd60003f84000 */
[----:B------:R-:W-:Y:S02]  /*0580*/  @!P5 SEL R22, R22, R9, P6 ;  /* 0x000000091616d207 */ /* 0x000fe40003000000 */
[----:B------:R-:W-:-:S03]  /*0590*/  FSETP.NAN.AND P5, PT, R24, R24, PT ;  /* 0x000000181800720b */ /* 0x000fc60003fa8000 */
[----:B------:R-:W-:Y:S01]  /*05a0*/  @P0 STS [R21], R22 ;  /* 0x0000001615000388 */ /* 0x000fe20000000800 */
[----:B------:R-:W-:-:S05]  /*05b0*/  @!P4 SEL R24, R24, R7, P5 ;  /* 0x000000071818c207 */ /* 0x000fca0002800000 */
[----:B------:R-:W-:Y:S01]  /*05c0*/  @P0 STS [R21+0x400], R24 ;  /* 0x0004001815000388 */ /* 0x000fe20000000800 */
[----:B------:R-:W-:Y:S06]  /*05d0*/  BAR.SYNC.DEFER_BLOCKING 0x0 ;  /* 0x0000000000007b1d */ /* 0x000fec0000010000 */
[----:B------:R-:W0:Y:S04]  /*05e0*/  LDS R8, [R17+UR4] ;  /* 0x0000000411087984 */ /* 0x000e280008000800 */
[----:B------:R-:W1:Y:S01]  /*05f0*/  LDS R9, [R17+UR4+0x10] ;  /* 0x0000100411097984 */ /* 0x000e620008000800 */
[--C-:B0-----:R-:W-:Y:S01]  /*0600*/  FADD R11, R19, -R8.reuse ;  /* 0x80000008130b7221 */ /* 0x101fe20000000000 */
[--C-:B------:R-:W-:Y:S01]  /*0610*/  FADD R10, R15, -R8.reuse ;  /* 0x800000080f0a7221 */ /* 0x100fe20000000000 */
[----:B------:R-:W-:Y:S01]  /*0620*/  FADD R13, R13, -R8 ;  /* 0x800000080d0d7221 */ /* 0x000fe20000000000 */
[--C-:B-1----:R-:W-:Y:S01]  /*0630*/  FADD R12, R12, -R9.reuse ;  /* 0x800000090c0c7221 */ /* 0x102fe20000000000 */
[----:B------:R-:W-:Y:S01]  /*0640*/  FMUL R25, R11, 1.4426950216293334961 ;  /* 0x3fb8aa3b0b197820 */ /* 0x000fe20000400000 */
[----:B------:R-:W-:Y:S01]  /*0650*/  FMUL R19, R10, 1.4426950216293334961 ;  /* 0x3fb8aa3b0a137820 */ /* 0x000fe20000400000 */
[--C-:B------:R-:W-:Y:S01]  /*0660*/  FADD R14, R16, -R9.reuse ;  /* 0x80000009100e7221 */ /* 0x100fe20000000000 */
[----:B------:R-:W-:Y:S01]  /*0670*/  FMUL R23, R12, 1.4426950216293334961 ;  /* 0x3fb8aa3b0c177820 */ /* 0x000fe20000400000 */
[--C-:B------:R-:W-:Y:S01]  /*0680*/  FADD R15, R18, -R9.reuse ;  /* 0x80000009120f7221 */ /* 0x100fe20000000000 */
[----:B------:R-:W-:Y:S01]  /*0690*/  BAR.SYNC.DEFER_BLOCKING 0x0 ;  /* 0x0000000000007b1d */ /* 0x000fe20000010000 */
[----:B------:R-:W-:Y:S01]  /*06a0*/  FSETP.GEU.AND P6, PT, R25, -126, PT ;  /* 0xc2fc00001900780b */ /* 0x000fe20003fce000 */
[----:B------:R-:W-:Y:S01]  /*06b0*/  FMUL R18, R14, 1.4426950216293334961 ;  /* 0x3fb8aa3b0e127820 */ /* 0x000fe20000400000 */
[----:B------:R-:W-:Y:S01]  /*06c0*/  FSETP.GEU.AND P4, PT, R19, -126, PT ;  /* 0xc2fc00001300780b */ /* 0x000fe20003f8e000 */
[----:B------:R-:W-:Y:S01]  /*06d0*/  FMUL R24, R13, 1.4426950216293334961 ;  /* 0x3fb8aa3b0d187820 */ /* 0x000fe20000400000 */
[----:B------:R-:W-:Y:S01]  /*06e0*/  FSETP.GEU.AND P5, PT, R23, -126, PT ;  /* 0xc2fc00001700780b */ /* 0x000fe20003fae000 */
[----:B------:R-:W-:Y:S01]  /*06f0*/  FMUL R26, R15, 1.4426950216293334961 ;  /* 0x3fb8aa3b0f1a7820 */ /* 0x000fe20000400000 */
[----:B------:R-:W-:-:S07]  /*0700*/  FADD R9, RZ, -R9 ;  /* 0x80000009ff097221 */ /* 0x000fce0000000000 */
[----:B------:R-:W-:Y:S02]  /*0710*/  @!P6 FMUL R25, R25, 0.5 ;  /* 0x3f0000001919e820 */ /* 0x000fe40000400000 */
[----:B------:R-:W-:Y:S02]  /*0720*/  @!P4 FMUL R19, R19, 0.5 ;  /* 0x3f0000001313c820 */ /* 0x000fe40000400000 */
[----:B------:R-:W0:Y:S01]  /*0730*/  MUFU.EX2 R22, R25 ;  /* 0x0000001900167308 */ /* 0x000e220000000800 */
[----:B------:R-:W-:-:S07]  /*0740*/  @!P5 FMUL R23, R23, 0.5 ;  /* 0x3f0000001717d820 */ /* 0x000fce0000400000 */
[----:B------:R-:W1:Y:S01]  /*0750*/  MUFU.EX2 R7, R19 ;  /* 0x0000001300077308 */ /* 0x000e620000000800 */
[----:B0-----:R-:W-:-:S07]  /*0760*/  @!P6 FMUL R22, R22, R22 ;  /* 0x000000161616e220 */ /* 0x001fce0000400000 */
[----:B------:R-:W0:Y:S01]  /*0770*/  MUFU.EX2 R16, R23 ;  /* 0x0000001700107308 */ /* 0x000e220000000800 */
[----:B------:R-:W-:Y:S01]  /*0780*/  FSETP.GEU.AND P6, PT, R18, -126, PT ;  /* 0xc2fc00001200780b */ /* 0x000fe20003fce000 */
[----:B-1----:R-:W-:Y:S01]  /*0790*/  @!P4 FMUL R7, R7, R7 ;  /* 0x000000070707c220 */ /* 0x002fe20000400000 */
[----:B------:R-:W-:-:S03]  /*07a0*/  FSETP.GEU.AND P4, PT, R24, -126, PT ;  /* 0xc2fc00001800780b */ /* 0x000fc60003f8e000 */
[----:B------:R-:W-:-:S08]  /*07b0*/  FADD R7, R7, R22 ;  /* 0x0000001607077221 */ /* 0x000fd00000000000 */
[----:B------:R-:W-:Y:S01]  /*07c0*/  @!P6 FMUL R18, R18, 0.5 ;  /* 0x3f0000001212e820 */ /* 0x000fe20000400000 */
[----:B0-----:R-:W-:Y:S01]  /*07d0*/  @!P5 FMUL R16, R16, R16 ;  /* 0x000000101010d220 */ /* 0x001fe20000400000 */
[----:B------:R-:W-:Y:S02]  /*07e0*/  FSETP.GEU.AND P5, PT, R26, -126, PT ;  /* 0xc2fc00001a00780b */ /* 0x000fe40003fae000 */
[----:B------:R-:W0:Y:S01]  /*07f0*/  MUFU.EX2 R19, R18 ;  /* 0x0000001200137308 */ /* 0x000e220000000800 */
[----:B------:R-:W-:-:S07]  /*0800*/  @!P4 FMUL R24, R24, 0.5 ;  /* 0x3f0000001818c820 */ /* 0x000fce0000400000 */
[----:B------:R-:W1:Y:S03]  /*0810*/  MUFU.EX2 R23, R24 ;  /* 0x0000001800177308 */ /* 0x000e660000000800 */
[----:B------:R-:W-:Y:S01]  /*0820*/  @!P5 FMUL R26, R26, 0.5 ;  /* 0x3f0000001a1ad820 */ /* 0x000fe20000400000 */
[----:B0-----:R-:W-:-:S04]  /*0830*/  @!P6 FMUL R19, R19, R19 ;  /* 0x000000131313e220 */ /* 0x001fc80000400000 */
[----:B------:R-:W0:Y:S01]  /*0840*/  MUFU.EX2 R25, R26 ;  /* 0x0000001a00197308 */ /* 0x000e220000000800 */
[----:B------:R-:W-:Y:S01]  /*0850*/  FADD R19, R16, R19 ;  /* 0x0000001310137221 */ /* 0x000fe20000000000 */
[----:B------:R-:W-:Y:S01]  /*0860*/  FSEL R16, R7, RZ, !P2 ;  /* 0x000000ff07107208 */ /* 0x000fe20005000000 */
[----:B-1----:R-:W-:-:S03]  /*0870*/  @!P4 FMUL R23, R23, R23 ;  /* 0x000000171717c220 */ /* 0x002fc60000400000 */
[----:B------:R-:W-:Y:S02]  /*0880*/  FSEL R18, R19, RZ, !P2 ;  /* 0x000000ff13127208 */ /* 0x000fe40005000000 */
[----:B------:R-:W-:Y:S01]  /*0890*/  FSEL R23, R23, RZ, P3 ;  /* 0x000000ff17177208 */ /* 0x000fe20001800000 */
[----:B0-----:R-:W-:-:S04]  /*08a0*/  @!P5 FMUL R25, R25, R25 ;  /* 0x000000191919d220 */ /* 0x001fc80000400000 */
[----:B------:R-:W-:Y:S01]  /*08b0*/  FADD R16, R23, R16 ;  /* 0x0000001017107221 */ /* 0x000fe20000000000 */
[----:B------:R-:W-:-:S03]  /*08c0*/  FSEL R25, R25, RZ, P3 ;  /* 0x000000ff19197208 */ /* 0x000fc60001800000 */
[----:B------:R-:W-:Y:S02]  /*08d0*/  FADD R7, RZ, R16 ;  /* 0x00000010ff077221 */ /* 0x000fe40000000000 */
[----:B------:R-:W-:-:S03]  /*08e0*/  FADD R18, R25, R18 ;  /* 0x0000001219127221 */ /* 0x000fc60000000000 */
[----:B------:R0:W-:Y:S01]  /*08f0*/  STS [R20+UR4], R7 ;  /* 0x0000000714007988 */ /* 0x0001e20008000804 */
[----:B------:R-:W-:-:S05]  /*0900*/  FADD R19, RZ, R18 ;  /* 0x00000012ff137221 */ /* 0x000fca0000000000 */
[----:B------:R-:W-:Y:S01]  /*0910*/  STS [R20+UR4+0x10], R19 ;  /* 0x0000101314007988 */ /* 0x000fe20008000804 */
[----:B------:R-:W-:Y:S06]  /*0920*/  BAR.SYNC.DEFER_BLOCKING 0x0 ;  /* 0x0000000000007b1d */ /* 0x000fec0000010000 */
[----:B0-----:R-:W0:Y:S01]  /*0930*/  S2R R7, SR_TID.X ;  /* 0x0000000000077919 */ /* 0x001e220000002100 */
[----:B------:R-:W1:Y:S04]  /*0940*/  @!P1 LDS R6, [R21] ;  /* 0x0000000015069984 */ /* 0x000e680000000800 */
[----:B------:R-:W2:Y:S01]  /*0950*/  @!P1 LDS R4, [R21+0x400] ;  /* 0x0004000015049984 */ /* 0x000ea20000000800 */
[----:B0-----:R-:W-:-:S03]  /*0960*/  IMAD.SHL.U32 R7, R7, 0x20, RZ ;  /* 0x0000002007077824 */ /* 0x001fc600078e00ff */
[----:B-1----:R-:W0:Y:S04]  /*0970*/  SHFL.BFLY PT, R23, R6, 0x2, 0x1f ;  /* 0x0c401f0006177f89 */ /* 0x002e2800000e0000 */
[----:B--2---:R-:W1:Y:S01]  /*0980*/  SHFL.BFLY PT, R25, R4, 0x2, 0x1f ;  /* 0x0c401f0004197f89 */ /* 0x004e6200000e0000 */
[----:B0-----:R-:W-:Y:S01]  /*0990*/  FADD R23, R6, R23 ;  /* 0x0000001706177221 */ /* 0x001fe20000000000 */
[----:B-1----:R-:W-:-:S04]  /*09a0*/  FADD R25, R4, R25 ;  /* 0x0000001904197221 */ /* 0x002fc80000000000 */
[----:B------:R-:W0:Y:S01]  /*09b0*/  SHFL.BFLY PT, R16, R23, 0x1, 0x1f ;  /* 0x0c201f0017107f89 */ /* 0x000e2200000e0000 */
[----:B------:R-:W-:-:S03]  /*09c0*/  HFMA2.MMA R4, -RZ, RZ, 1.5048828125, 33.21875 ;  /* 0x3e055027ff047435 */ /* 0x000fc600000001ff */
[----:B------:R-:W1:Y:S01]  /*09d0*/  SHFL.BFLY PT, R22, R25, 0x1, 0x1f ;  /* 0x0c201f0019167f89 */ /* 0x000e6200000e0000 */
[----:B0-----:R-:W-:Y:S01]  /*09e0*/  FADD R18, R23, R16 ;  /* 0x0000001017127221 */ /* 0x001fe20000000000 */
[----:B-1----:R-:W-:-:S04]  /*09f0*/  FADD R22, R25, R22 ;  /* 0x0000001619167221 */ /* 0x002fc80000000000 */
[----:B------:R-:W-:Y:S04]  /*0a00*/  @P0 STS [R21], R18 ;  /* 0x0000001215000388 */ /* 0x000fe80000000800 */
[----:B------:R0:W-:Y:S01]  /*0a10*/  @P0 STS [R21+0x400], R22 ;  /* 0x0004001615000388 */ /* 0x0001e20000000800 */
[----:B------:R-:W-:Y:S01]  /*0a20*/  BAR.SYNC.DEFER_BLOCKING 0x0 ;  /* 0x0000000000007b1d */ /* 0x000fe20000010000 */
[----:B0-----:R-:W-:Y:S01]  /*0a30*/  LOP3.LUT R22, R7, 0x7e0, RZ, 0xc0, !PT ;  /* 0x000007e007167812 */ /* 0x001fe200078ec0ff */
[----:B------:R-:W-:-:S03]  /*0a40*/  IMAD.HI R7, R2, 0x51eb851f, RZ ;  /* 0x51eb851f02077827 */ /* 0x000fc600078e02ff */
[C---:B------:R-:W-:Y:S02]  /*0a50*/  LOP3.LUT R3, R22.reuse, R3, RZ, 0xfc, !PT ;  /* 0x0000000316037212 */ /* 0x040fe400078efcff */
[C---:B------:R-:W-:Y:S02]  /*0a60*/  LEA.HI R24, R22.reuse, UR4, RZ, 0x1f ;  /* 0x0000000416187c11 */ /* 0x040fe4000f8ff8ff */
[----:B------:R-:W-:Y:S01]  /*0a70*/  LOP3.LUT R22, R22, 0x10, RZ, 0xfc, !PT ;  /* 0x0000001016167812 */ /* 0x000fe200078efcff */
[----:B------:R-:W0:Y:S04]  /*0a80*/  LDS R16, [R17+UR4] ;  /* 0x0000000411107984 */ /* 0x000e280008000800 */
[----:B------:R1:W2:Y:S02]  /*0a90*/  LDS R19, [R17+UR4+0x10] ;  /* 0x0000100411137984 */ /* 0x0002a40008000800 */
[----:B-1----:R-:W-:-:S02]  /*0aa0*/  LEA R17, R3, R24, 0x2 ;  /* 0x0000001803117211 */ /* 0x002fc400078e10ff */
[----:B------:R-:W-:Y:S01]  /*0ab0*/  LEA.HI R24, R22, UR4, RZ, 0x1f ;  /* 0x0000000416187c11 */ /* 0x000fe2000f8ff8ff */
[----:B------:R-:W-:Y:S01]  /*0ac0*/  BAR.SYNC.DEFER_BLOCKING 0x0 ;  /* 0x0000000000007b1d */ /* 0x000fe20000010000 */
[----:B0-----:R-:W-:Y:S02]  /*0ad0*/  FSETP.GEU.AND P0, PT, R16, 1.175494350822287508e-38, PT ;  /* 0x008000001000780b */ /* 0x001fe40003f0e000 */
[----:B--2---:R-:W-:-:S11]  /*0ae0*/  FSETP.GEU.AND P1, PT, R19, 1.175494350822287508e-38, PT ;  /* 0x008000001300780b */ /* 0x004fd60003f2e000 */
[----:B------:R-:W-:-:S04]  /*0af0*/  @!P0 FMUL R16, R16, 8388608 ;  /* 0x4b00000010108820 */ /* 0x000fc80000400000 */
[----:B------:R-:W-:Y:S02]  /*0b00*/  VIADD R23, R16, 0xc0d55555 ;  /* 0xc0d5555510177836 */ /* 0x000fe40000000000 */
[----:B------:R-:W-:-:S03]  /*0b10*/  @!P1 FMUL R19, R19, 8388608 ;  /* 0x4b00000013139820 */ /* 0x000fc60000400000 */
[----:B------:R-:W-:Y:S01]  /*0b20*/  LOP3.LUT R23, R23, 0xff800000, RZ, 0xc0, !PT ;  /* 0xff80000017177812 */ /* 0x000fe200078ec0ff */
[C---:B------:R-:W-:Y:S01]  /*0b30*/  VIADD R6, R19.reuse, 0xc0d55555 ;  /* 0xc0d5555513067836 */ /* 0x040fe20000000000 */
[----:B------:R-:W-:-:S03]  /*0b40*/  ISETP.GE.U32.AND P2, PT, R19, 0x7f800000, PT ;  /* 0x7f8000001300780c */ /* 0x000fc60003f46070 */
[----:B------:R-:W-:Y:S01]  /*0b50*/  IMAD.IADD R21, R16, 0x1, -R23 ;  /* 0x0000000110157824 */ /* 0x000fe200078e0a17 */
[----:B------:R-:W-:Y:S02]  /*0b60*/  LOP3.LUT R6, R6, 0xff800000, RZ, 0xc0, !PT ;  /* 0xff80000006067812 */ /* 0x000fe400078ec0ff */
[----:B------:R-:W-:Y:S01]  /*0b70*/  I2FP.F32.S32 R23, R23 ;  /* 0x0000001700177245 */ /* 0x000fe20000201400 */
[----:B------:R-:W-:Y:S02]  /*0b80*/  FADD R21, R21, -1 ;  /* 0xbf80000015157421 */ /* 0x000fe40000000000 */
[----:B------:R-:W-:Y:S02]  /*0b90*/  IMAD.IADD R20, R19, 0x1, -R6 ;  /* 0x0000000113147824 */ /* 0x000fe400078e0a06 */
[----:B------:R-:W-:Y:S02]  /*0ba0*/  FFMA.FTZ R18, R21, -R4, 0.14084610342979431152 ;  /* 0x3e1039f615127423 */ /* 0x000fe40000010804 */
[----:B------:R-:W-:Y:S01]  /*0bb0*/  FADD R20, R20, -1 ;  /* 0xbf80000014147421 */ /* 0x000fe20000000000 */
[----:B------:R-:W-:-:S02]  /*0bc0*/  @P2 IMAD.MOV.U32 R26, RZ, RZ, 0x7f800000 ;  /* 0x7f800000ff1a2424 */ /* 0x000fc400078e00ff */
[----:B------:R-:W-:Y:S01]  /*0bd0*/  FFMA.FTZ R18, R21, R18, -0.12148627638816833496 ;  /* 0xbdf8cdcc15127423 */ /* 0x000fe20000010012 */
[----:B------:R-:W-:Y:S01]  /*0be0*/  FFMA.FTZ R5, R20, -R4, 0.14084610342979431152 ;  /* 0x3e1039f614057423 */ /* 0x000fe20000010804 */
[----:B------:R-:W-:-:S04]  /*0bf0*/  IMAD.HI R4, R2, 0x66666667, RZ ;  /* 0x6666666702047827 */ /* 0x000fc800078e02ff */
[----:B------:R-:W-:Y:S01]  /*0c00*/  FFMA.FTZ R18, R21, R18, 0.13980610668659210205 ;  /* 0x3e0f295515127423 */ /* 0x000fe20000010012 */
[----:B------:R-:W-:-:S03]  /*0c10*/  FFMA.FTZ R5, R20, R5, -0.12148627638816833496 ;  /* 0xbdf8cdcc14057423 */ /* 0x000fc60000010005 */
[----:B------:R-:W-:Y:S01]  /*0c20*/  FFMA.FTZ R18, R21, R18, -0.16684235632419586182 ;  /* 0xbe2ad8b915127423 */ /* 0x000fe20000010012 */
[----:B------:R-:W-:-:S03]  /*0c30*/  FFMA.FTZ R5, R20, R5, 0.13980610668659210205 ;  /* 0x3e0f295514057423 */ /* 0x000fc60000010005 */
[----:B------:R-:W-:Y:S01]  /*0c40*/  FFMA.FTZ R22, R21, R18, 0.20012299716472625732 ;  /* 0x3e4ced0b15167423 */ /* 0x000fe20000010012 */
[----:B------:R-:W-:Y:S02]  /*0c50*/  IMAD R18, R3, 0x4, R24 ;  /* 0x0000000403127824 */ /* 0x000fe400078e0218 */
[C---:B------:R-:W-:Y:S01]  /*0c60*/  FFMA.FTZ R5, R20.reuse, R5, -0.16684235632419586182 ;  /* 0xbe2ad8b914057423 */ /* 0x040fe20000010005 */
[----:B------:R-:W-:Y:S01]  /*0c70*/  SHF.R.U32.HI R3, RZ, 0x1f, R4 ;  /* 0x0000001fff037819 */ /* 0x000fe20000011604 */
[C---:B------:R-:W-:Y:S01]  /*0c80*/  FFMA.FTZ R22, R21.reuse, R22, -0.24999669194221496582 ;  /* 0xbe7fff2215167423 */ /* 0x040fe20000010016 */
[----:B------:R-:W-:Y:S01]  /*0c90*/  SHF.R.U32.HI R24, RZ, 0x1f, R7 ;  /* 0x0000001fff187819 */ /* 0x000fe20000011607 */
[----:B------:R-:W-:Y:S01]  /*0ca0*/  FFMA.FTZ R5, R20, R5, 0.20012299716472625732 ;  /* 0x3e4ced0b14057423 */ /* 0x000fe20000010005 */
[----:B------:R-:W-:Y:S01]  /*0cb0*/  LEA.HI.SX32 R3, R4, R3, 0x1e ;  /* 0x0000000304037211 */ /* 0x000fe200078ff2ff */
[----:B------:R-:W-:Y:S01]  /*0cc0*/  FFMA.FTZ R22, R21, R22, 0.33333182334899902344 ;  /* 0x3eaaaa7815167423 */ /* 0x000fe20000010016 */
[----:B------:R-:W-:Y:S01]  /*0cd0*/  LEA.HI.SX32 R7, R7, R24, 0x1b ;  /* 0x0000001807077211 */ /* 0x000fe200078fdaff */
[----:B------:R-:W-:Y:S01]  /*0ce0*/  FFMA.FTZ R25, R20, R5, -0.24999669194221496582 ;  /* 0xbe7fff2214197423 */ /* 0x000fe20000010005 */
[----:B------:R-:W-:Y:S01]  /*0cf0*/  LOP3.LUT R4, R2, 0x40, RZ, 0xfc, !PT ;  /* 0x0000004002047812 */ /* 0x000fe200078efcff */
[C---:B------:R-:W-:Y:S01]  /*0d00*/  FFMA.FTZ R24, R21.reuse, R22, -0.5 ;  /* 0xbf00000015187423 */ /* 0x040fe20000010016 */
[----:B------:R-:W-:Y:S01]  /*0d10*/  FSEL R22, RZ, -23, P0 ;  /* 0xc1b80000ff167808 */ /* 0x000fe20000000000 */
[----:B------:R-:W-:Y:S01]  /*0d20*/  FFMA.FTZ R25, R20, R25, 0.33333182334899902344 ;  /* 0x3eaaaa7814197423 */ /* 0x000fe20000010019 */
[----:B------:R-:W-:Y:S01]  /*0d30*/  ISETP.GE.U32.AND P0, PT, R16, 0x7f800000, PT ;  /* 0x7f8000001000780c */ /* 0x000fe20003f06070 */
[----:B------:R-:W-:Y:S01]  /*0d40*/  FMUL R24, R21, R24 ;  /* 0x0000001815187220 */ /* 0x000fe20000400000 */
[----:B------:R-:W-:-:S04]  /*0d50*/  IMAD.HI R5, R4, 0x51eb851f, RZ ;  /* 0x51eb851f04057827 */ /* 0x000fc800078e02ff */
[----:B------:R-:W-:Y:S01]  /*0d60*/  FFMA.FTZ R22, R23, 1.1920928955078125e-07, R22 ;  /* 0x3400000017167823 */ /* 0x000fe20000010016 */
[C---:B------:R-:W-:Y:S01]  /*0d70*/  FFMA.FTZ R25, R20.reuse, R25, -0.5 ;  /* 0xbf00000014197423 */ /* 0x040fe20000010019 */
[----:B------:R-:W-:Y:S01]  /*0d80*/  I2FP.F32.S32 R23, R6 ;  /* 0x0000000600177245 */ /* 0x000fe20000201400 */
[----:B------:R-:W-:Y:S01]  /*0d90*/  FFMA.FTZ R21, R21, R24, R21 ;  /* 0x0000001815157223 */ /* 0x000fe20000010015 */
[----:B------:R-:W-:Y:S01]  /*0da0*/  FSEL R6, RZ, -23, P1 ;  /* 0xc1b80000ff067808 */ /* 0x000fe20000800000 */
[C---:B------:R-:W-:Y:S01]  /*0db0*/  FMUL R25, R20.reuse, R25 ;  /* 0x0000001914197220 */ /* 0x040fe20000400000 */
[----:B------:R-:W-:Y:S02]  /*0dc0*/  SHF.R.U32.HI R24, RZ, 0x1f, R5 ;  /* 0x0000001fff187819 */ /* 0x000fe40000011605 */
[----:B------:R-:W-:Y:S01]  /*0dd0*/  FSETP.NEU.AND P1, PT, R19, RZ, PT ;  /* 0x000000ff1300720b */ /* 0x000fe20003f2d000 */
[----:B------:R-:W-:Y:S01]  /*0de0*/  FFMA.FTZ R23, R23, 1.1920928955078125e-07, R6 ;  /* 0x3400000017177823 */ /* 0x000fe20000010006 */
[----:B------:R-:W-:Y:S01]  /*0df0*/  LEA.HI.SX32 R5, R5, R24, 0x1b ;  /* 0x0000001805057211 */ /* 0x000fe200078fdaff */
[----:B------:R-:W-:Y:S01]  /*0e00*/  FFMA.FTZ R24, R20, R25, R20 ;  /* 0x0000001914187223 */ /* 0x000fe20000010014 */
[----:B------:R-:W-:Y:S01]  /*0e10*/  LOP3.LUT R6, R2, 0x20, RZ, 0xfc, !PT ;  /* 0x0000002002067812 */ /* 0x000fe200078efcff */
[----:B------:R-:W-:-:S02]  /*0e20*/  @P0 IMAD.MOV.U32 R25, RZ, RZ, 0x7f800000 ;  /* 0x7f800000ff190424 */ /* 0x000fc400078e00ff */
[----:B------:R-:W-:Y:S01]  /*0e30*/  FFMA.FTZ R20, R22, 0.69314718246459960938, R21 ;  /* 0x3f31721816147823 */ /* 0x000fe20000010015 */
[----:B------:R-:W-:Y:S01]  /*0e40*/  FFMA.FTZ R21, R23, 0.69314718246459960938, R24 ;  /* 0x3f31721817157823 */ /* 0x000fe20000010018 */
[----:B------:R-:W-:Y:S01]  /*0e50*/  @P2 FFMA.FTZ R21, R19, R26, +INF ;  /* 0x7f80000013152423 */ /* 0x000fe2000001001a */
[----:B------:R-:W-:-:S04]  /*0e60*/  IMAD.HI R22, R6, 0x51eb851f, RZ ;  /* 0x51eb851f06167827 */ /* 0x000fc800078e02ff */
[C---:B------:R-:W-:Y:S01]  /*0e70*/  @P0 FFMA.FTZ R20, R16.reuse, R25, +INF ;  /* 0x7f80000010140423 */ /* 0x040fe20000010019 */
[----:B------:R-:W-:Y:S01]  /*0e80*/  FSETP.NEU.AND P0, PT, R16, RZ, PT ;  /* 0x000000ff1000720b */ /* 0x000fe20003f0d000 */
[----:B------:R-:W-:Y:S01]  /*0e90*/  IMAD.HI R24, R4, 0x66666667, RZ ;  /* 0x6666666704187827 */ /* 0x000fe200078e02ff */
[----:B------:R-:W-:Y:S02]  /*0ea0*/  SHF.R.U32.HI R23, RZ, 0x1f, R22 ;  /* 0x0000001fff177819 */ /* 0x000fe40000011616 */
[----:B------:R-:W-:Y:S02]  /*0eb0*/  FSEL R20, R20, -INF , P0 ;  /* 0xff80000014147808 */ /* 0x000fe40000000000 */
[----:B------:R-:W-:Y:S02]  /*0ec0*/  FSEL R21, R21, -INF , P1 ;  /* 0xff80000015157808 */ /* 0x000fe40000800000 */
[----:B------:R-:W-:Y:S01]  /*0ed0*/  LEA.HI.SX32 R16, R22, R23, 0x1b ;  /* 0x0000001716107211 */ /* 0x000fe200078fdaff */
[----:B------:R-:W-:Y:S01]  /*0ee0*/  FADD R23, RZ, -R8 ;  /* 0x80000008ff177221 */ /* 0x000fe20000000000 */
[--C-:B------:R-:W-:Y:S01]  /*0ef0*/  FADD R10, R10, -R20.reuse ;  /* 0x800000140a0a7221 */ /* 0x100fe20000000000 */
[----:B------:R-:W-:Y:S01]  /*0f00*/  FADD R8, R11, -R20 ;  /* 0x800000140b087221 */ /* 0x000fe20000000000 */
[----:B------:R-:W-:Y:S01]  /*0f10*/  SHF.R.U32.HI R25, RZ, 0x1f, R24 ;  /* 0x0000001fff197819 */ /* 0x000fe20000011618 */
[--C-:B------:R-:W-:Y:S01]  /*0f20*/  FADD R11, R12, -R21.reuse ;  /* 0x800000150c0b7221 */ /* 0x100fe20000000000 */
[--C-:B------:R-:W-:Y:S01]  /*0f30*/  FADD R22, R13, -R20.reuse ;  /* 0x800000140d167221 */ /* 0x100fe20000000000 */
[--C-:B------:R-:W-:Y:S01]  /*0f40*/  FADD R13, R14, -R21.reuse ;  /* 0x800000150e0d7221 */ /* 0x100fe20000000000 */
[----:B------:R-:W-:Y:S01]  /*0f50*/  LEA.HI.SX32 R19, R24, R25, 0x1e ;  /* 0x0000001918137211 */ /* 0x000fe200078ff2ff */
[--C-:B------:R-:W-:Y:S01]  /*0f60*/  FADD R15, R15, -R21.reuse ;  /* 0x800000150f0f7221 */ /* 0x100fe20000000000 */
[----:B------:R-:W-:Y:S01]  /*0f70*/  STS [R17], R10 ;  /* 0x0000000a11007388 */ /* 0x000fe20000000800 */
[----:B------:R-:W-:Y:S01]  /*0f80*/  FADD R24, R23, -R20 ;  /* 0x8000001417187221 */ /* 0x000fe20000000000 */
[----:B------:R-:W-:Y:S01]  /*0f90*/  FADD R9, R9, -R21 ;  /* 0x8000001509097221 */ /* 0x000fe20000000000 */
[----:B------:R-:W-:Y:S01]  /*0fa0*/  LOP3.LUT R20, R0, 0x1fe, RZ, 0xc0, !PT ;  /* 0x000001fe00147812 */ /* 0x000fe200078ec0ff */
[----:B------:R0:W-:Y:S01]  /*0fb0*/  STS [R18+0x40], R11 ;  /* 0x0000400b12007388 */ /* 0x0001e20000000800 */
[----:B------:R-:W-:Y:S01]  /*0fc0*/  SHF.R.U32.HI R12, RZ, 0x1, R0 ;  /* 0x00000001ff0c7819 */ /* 0x000fe20000011600 */
[----:B------:R-:W-:Y:S01]  /*0fd0*/  IMAD R23, R19, -0xa, R4 ;  /* 0xfffffff613177824 */ /* 0x000fe200078e0204 */
[C---:B------:R-:W-:Y:S01]  /*0fe0*/  LOP3.LUT R14, R20.reuse, 0x200, RZ, 0xfc, !PT ;  /* 0x00000200140e7812 */ /* 0x040fe200078efcff */
[----:B------:R1:W-:Y:S01]  /*0ff0*/  STS [R17+0x10], R8 ;  /* 0x0000100811007388 */ /* 0x0003e20000000800 */
[----:B------:R-:W-:-:S02]  /*1000*/  LOP3.LUT R21, R20, 0x400, RZ, 0xfc, !PT ;  /* 0x0000040014157812 */ /* 0x000fc400078efcff */
[----:B------:R-:W-:Y:S01]  /*1010*/  LOP3.LUT R12, R12, 0xf8, RZ, 0xc0, !PT ;  /* 0x000000f80c0c7812 */ /* 0x000fe200078ec0ff */
[----:B------:R-:W-:Y:S01]  /*1020*/  STS [R18+0x50], R13 ;  /* 0x0000500d12007388 */ /* 0x000fe20000000800 */
[----:B------:R-:W-:Y:S02]  /*1030*/  SHF.R.U32.HI R14, RZ, 0x1, R14 ;  /* 0x00000001ff0e7819 */ /* 0x000fe4000001160e */
[----:B------:R-:W-:Y:S01]  /*1040*/  SHF.R.U32.HI R21, RZ, 0x1, R21 ;  /* 0x00000001ff157819 */ /* 0x000fe20000011615 */
[----:B------:R-:W-:Y:S01]  /*1050*/  STS [R17+0x20], R22 ;  /* 0x0000201611007388 */ /* 0x000fe20000000800 */
[----:B0-----:R-:W-:Y:S02]  /*1060*/  IADD3 R11, R12, UR4, RZ ;  /* 0x000000040c0b7c10 */ /* 0x001fe4000fffe0ff */
[----:B-1----:R-:W-:Y:S01]  /*1070*/  LOP3.LUT R8, R14, 0x1f8, RZ, 0xc0, !PT ;  /* 0x000001f80e087812 */ /* 0x002fe200078ec0ff */
[----:B------:R-:W-:Y:S01]  /*1080*/  STS [R18+0x60], R15 ;  /* 0x0000600f12007388 */ /* 0x000fe20000000800 */
[----:B------:R-:W-:Y:S01]  /*1090*/  LOP3.LUT R21, R21, 0x2f8, RZ, 0xc0, !PT ;  /* 0x000002f815157812 */ /* 0x000fe200078ec0ff */
[----:B------:R-:W-:Y:S01]  /*10a0*/  IMAD R14, R20, 0x4, R11 ;  /* 0x00000004140e7824 */ /* 0x000fe200078e020b */
[----:B------:R-:W-:Y:S01]  /*10b0*/  LOP3.LUT R0, R0, 0xe, RZ, 0xc0, !PT ;  /* 0x0000000e00007812 */ /* 0x000fe200078ec0ff */
[----:B------:R0:W-:Y:S01]  /*10c0*/  STS [R17+0x30], R24 ;  /* 0x0000301811007388 */ /* 0x0001e20000000800 */
[----:B------:R-:W-:Y:S01]  /*10d0*/  VIADD R11, R8, UR4 ;  /* 0x00000004080b7c36 */ /* 0x000fe20008000000 */
[----:B------:R-:W-:-:S02]  /*10e0*/  IADD3 R21, R21, UR4, RZ ;  /* 0x0000000415157c10 */ /* 0x000fc4000fffe0ff */
[----:B------:R1:W-:Y:S01]  /*10f0*/  STS [R18+0x70], R9 ;  /* 0x0000700912007388 */ /* 0x0003e20000000800 */
[C---:B------:R-:W-:Y:S01]  /*1100*/  IMAD R12, R20.reuse, 0x4, R11 ;  /* 0x00000004140c7824 */ /* 0x040fe200078e020b */
[----:B------:R-:W-:Y:S01]  /*1110*/  BAR.SYNC.DEFER_BLOCKING 0x0 ;  /* 0x0000000000007b1d */ /* 0x000fe20000010000 */
[----:B------:R-:W-:Y:S01]  /*1120*/  IMAD R10, R20, 0x4, R21 ;  /* 0x00000004140a7824 */ /* 0x000fe200078e0215 */
[----:B------:R-:W-:Y:S01]  /*1130*/  ISETP.GE.U32.AND P0, PT, R0, 0xa, PT ;  /* 0x0000000a0000780c */ /* 0x000fe20003f06070 */
[----:B0-----:R-:W-:-:S03]  /*1140*/  IMAD.HI R17, R6, 0x66666667, RZ ;  /* 0x6666666706117827 */ /* 0x001fc600078e02ff */
[----:B------:R-:W-:Y:S01]  /*1150*/  ISETP.LT.AND P1, PT, R4, 0x190, !P0 ;  /* 0x000001900400780c */ /* 0x000fe20004721270 */
[C---:B-1----:R-:W-:Y:S01]  /*1160*/  IMAD.HI R18, R3.reuse, 0x66666667, RZ ;  /* 0x6666666703127827 */ /* 0x042fe200078e02ff */
[----:B------:R-:W-:Y:S02]  /*1170*/  SHF.R.U32.HI R8, RZ, 0x1f, R17 ;  /* 0x0000001fff087819 */ /* 0x000fe40000011611 */
[----:B------:R-:W-:Y:S01]  /*1180*/  ISETP.LT.AND P2, PT, R6, 0x190, !P0 ;  /* 0x000001900600780c */ /* 0x000fe20004741270 */
[----:B------:R-:W-:Y:S01]  /*1190*/  IMAD R9, R3, -0xa, R2 ;  /* 0xfffffff603097824 */ /* 0x000fe200078e0202 */
[----:B------:R-:W-:Y:S01]  /*11a0*/  LEA.HI.SX32 R17, R17, R8, 0x1e ;  /* 0x0000000811117211 */ /* 0x000fe200078ff2ff */
[----:B------:R-:W-:Y:S01]  /*11b0*/  IMAD.HI R21, R19, 0x66666667, RZ ;  /* 0x6666666713157827 */ /* 0x000fe200078e02ff */
[----:B------:R-:W-:-:S03]  /*11c0*/  ISETP.LT.AND P3, PT, R2, 0x190, !P0 ;  /* 0x000001900200780c */ /* 0x000fc60004761270 */
[----:B------:R-:W-:Y:S01]  /*11d0*/  IMAD R22, R9, 0x64, R0 ;  /* 0x0000006409167824 */ /* 0x000fe200078e0200 */
[----:B------:R-:W-:Y:S01]  /*11e0*/  SHF.R.U32.HI R9, RZ, 0x1f, R18 ;  /* 0x0000001fff097819 */ /* 0x000fe20000011612 */
[----:B------:R-:W-:Y:S01]  /*11f0*/  IMAD R25, R17, -0xa, R6 ;  /* 0xfffffff611197824 */ /* 0x000fe200078e0206 */
[----:B------:R-:W-:Y:S01]  /*1200*/  SHF.R.U32.HI R4, RZ, 0x1f, R21 ;  /* 0x0000001fff047819 */ /* 0x000fe20000011615 */
[----:B------:R-:W-:Y:S01]  /*1210*/  IMAD R7, R7, 0x3e8, R22 ;  /* 0x000003e807077824 */ /* 0x000fe200078e0216 */
[----:B------:R-:W-:Y:S01]  /*1220*/  LEA.HI.SX32 R18, R18, R9, 0x1e ;  /* 0x0000000912127211 */ /* 0x000fe200078ff2ff */
[----:B------:R-:W-:Y:S01]  /*1230*/  IMAD.HI R22, R17, 0x66666667, RZ ;  /* 0x6666666711167827 */ /* 0x000fe200078e02ff */
[----:B------:R-:W0:Y:S01]  /*1240*/  LDS.64 R14, [R14] ;  /* 0x000000000e0e7984 */ /* 0x000e220000000a00 */
[----:B------:R-:W1:Y:S01]  /*1250*/  LDC.64 R8, c[0x0][0x218] ;  /* 0x00008600ff087b82 */ /* 0x000e620000000a00 */
[----:B------:R-:W-:Y:S01]  /*1260*/  LEA.HI.SX32 R4, R21, R4, 0x1e ;  /* 0x0000000415047211 */ /* 0x000fe200078ff2ff */
[----:B------:R-:W-:Y:S01]  /*1270*/  IMAD R6, R23, 0x64, R0 ;  /* 0x0000006417067824 */ /* 0x000fe200078e0200 */
[----:B------:R-:W2:Y:S01]  /*1280*/  LDS.64 R12, [R12+0x800] ;  /* 0x000800000c0c7984 */ /* 0x000ea20000000a00 */
[----:B------:R-:W-:Y:S01]  /*1290*/  SHF.R.U32.HI R23, RZ, 0x1f, R22 ;  /* 0x0000001fff177819 */ /* 0x000fe20000011616 */
[----:B------:R-:W-:-:S02]  /*12a0*/  IMAD R25, R25, 0x64, R0 ;  /* 0x0000006419197824 */ /* 0x000fc400078e0200 */
[----:B------:R-:W3:Y:S01]  /*12b0*/  LDS.64 R10, [R10+0x1000] ;  /* 0x001000000a0a7984 */ /* 0x000ee20000000a00 */
[----:B------:R-:W-:Y:S01]  /*12c0*/  LEA.HI.SX32 R22, R22, R23, 0x1e ;  /* 0x0000001716167211 */ /* 0x000fe200078ff2ff */
[----:B------:R-:W-:Y:S01]  /*12d0*/  IMAD R25, R16, 0x3e8, R25 ;  /* 0x000003e810197824 */ /* 0x000fe200078e0219 */
[----:B------:R-:W-:Y:S01]  /*12e0*/  LOP3.LUT R16, R20, 0x600, RZ, 0xfc, !PT ;  /* 0x0000060014107812 */ /* 0x000fe200078efcff */
[----:B------:R-:W-:Y:S02]  /*12f0*/  IMAD R5, R5, 0x3e8, R6 ;  /* 0x000003e805057824 */ /* 0x000fe400078e0206 */
[----:B------:R-:W-:Y:S01]  /*1300*/  IMAD R6, R4, -0xa, R19 ;  /* 0xfffffff604067824 */ /* 0x000fe200078e0213 */
[----:B------:R-:W-:Y:S01]  /*1310*/  LOP3.LUT R4, R2, 0x60, RZ, 0xfc, !PT ;  /* 0x0000006002047812 */ /* 0x000fe200078efcff */
[----:B------:R-:W-:Y:S01]  /*1320*/  IMAD R18, R18, -0xa, R3 ;  /* 0xfffffff612127824 */ /* 0x000fe200078e0203 */
[----:B------:R-:W-:Y:S01]  /*1330*/  SHF.R.U32.HI R16, RZ, 0x1, R16 ;  /* 0x00000001ff107819 */ /* 0x000fe20000011610 */
[----:B------:R-:W-:Y:S01]  /*1340*/  IMAD R22, R22, -0xa, R17 ;  /* 0xfffffff616167824 */ /* 0x000fe200078e0211 */
[----:B------:R-:W-:Y:S01]  /*1350*/  ISETP.LT.AND P0, PT, R4, 0x190, !P0 ;  /* 0x000001900400780c */ /* 0x000fe20004701270 */
[----:B------:R-:W-:Y:S01]  /*1360*/  IMAD R3, R18, 0xa, R7 ;  /* 0x0000000a12037824 */ /* 0x000fe200078e0207 */
[----:B------:R-:W-:Y:S01]  /*1370*/  LOP3.LUT R16, R16, 0x3f8, RZ, 0xc0, !PT ;  /* 0x000003f810107812 */ /* 0x000fe200078ec0ff */
[----:B------:R-:W-:-:S02]  /*1380*/  IMAD R7, R22, 0xa, R25 ;  /* 0x0000000a16077824 */ /* 0x000fc400078e0219 */
[----:B------:R-:W-:Y:S01]  /*1390*/  IMAD R5, R6, 0xa, R5 ;  /* 0x0000000a06057824 */ /* 0x000fe200078e0205 */
[----:B------:R-:W-:Y:S01]  /*13a0*/  IADD3 R19, R16, UR4, RZ ;  /* 0x0000000410137c10 */ /* 0x000fe2000fffe0ff */
[----:B-1----:R-:W-:-:S04]  /*13b0*/  IMAD.WIDE R2, R3, 0x4, R8 ;  /* 0x0000000403027825 */ /* 0x002fc800078e0208 */
[----:B------:R-:W-:-:S04]  /*13c0*/  IMAD.WIDE R6, R7, 0x4, R8 ;  /* 0x0000000407067825 */ /* 0x000fc800078e0208 */
[----:B------:R-:W-:-:S04]  /*13d0*/  IMAD.WIDE R16, R5, 0x4, R8 ;  /* 0x0000000405107825 */ /* 0x000fc800078e0208 */
[----:B------:R-:W-:Y:S01]  /*13e0*/  IMAD R19, R20, 0x4, R19 ;  /* 0x0000000414137824 */ /* 0x000fe200078e0213 */
[----:B0-----:R0:W-:Y:S01]  /*13f0*/  @P3 STG.E.64 desc[UR6][R2.64], R14 ;  /* 0x0000000e02003986 */ /* 0x0011e2000c101b06 */
[----:B------:R-:W-:-:S03]  /*1400*/  IMAD.HI R5, R4, 0x66666667, RZ ;  /* 0x6666666704057827 */ /* 0x000fc600078e02ff */
[----:B--2---:R0:W-:Y:S04]  /*1410*/  @P2 STG.E.64 desc[UR6][R6.64], R12 ;  /* 0x0000000c06002986 */ /* 0x0041e8000c101b06 */
[----:B---3--:R0:W-:Y:S02]  /*1420*/  @P1 STG.E.64 desc[UR6][R16.64], R10 ;  /* 0x0000000a10001986 */ /* 0x0081e4000c101b06 */
[----:B0-----:R-:W-:Y:S05]  /*1430*/  @!P0 EXIT ;  /* 0x000000000000894d */ /* 0x001fea0003800000 */
[----:B0-----:R-:W0:Y:S01]  /*1440*/  LDS.64 R2, [R19+0x1800] ;  /* 0x0018000013027984 */ /* 0x001e220000000a00 */
[----:B------:R-:W-:-:S04]  /*1450*/  SHF.R.U32.HI R6, RZ, 0x1f, R5 ;  /* 0x0000001fff067819 */ /* 0x000fc80000011605 */
[----:B------:R-:W-:Y:S01]  /*1460*/  LEA.HI.SX32 R7, R5, R6, 0x1e ;  /* 0x0000000605077211 */ /* 0x000fe200078ff2ff */
[----:B------:R-:W-:-:S04]  /*1470*/  IMAD.HI R5, R4, 0x51eb851f, RZ ;  /* 0x51eb851f04057827 */ /* 0x000fc800078e02ff */
[----:B------:R-:W-:Y:S01]  /*1480*/  IMAD.HI R10, R7, 0x66666667, RZ ;  /* 0x66666667070a7827 */ /* 0x000fe200078e02ff */
[----:B------:R-:W-:-:S03]  /*1490*/  SHF.R.U32.HI R6, RZ, 0x1f, R5 ;  /* 0x0000001fff067819 */ /* 0x000fc60000011605 */
[----:B------:R-:W-:Y:S01]  /*14a0*/  IMAD R13, R7, -0xa, R4 ;  /* 0xfffffff6070d7824 */ /* 0x000fe200078e0204 */
[----:B------:R-:W-:Y:S02]  /*14b0*/  SHF.R.U32.HI R11, RZ, 0x1f, R10 ;  /* 0x0000001fff0b7819 */ /* 0x000fe4000001160a */
[----:B------:R-:W-:Y:S01]  /*14c0*/  LEA.HI.SX32 R6, R5, R6, 0x1b ;  /* 0x0000000605067211 */ /* 0x000fe200078fdaff */
[----:B------:R-:W-:Y:S01]  /*14d0*/  IMAD R13, R13, 0x64, R0 ;  /* 0x000000640d0d7824 */ /* 0x000fe200078e0200 */
[----:B------:R-:W-:-:S03]  /*14e0*/  LEA.HI.SX32 R10, R10, R11, 0x1e ;  /* 0x0000000b0a0a7211 */ /* 0x000fc600078ff2ff */
[----:B------:R-:W-:Y:S02]  /*14f0*/  IMAD R13, R6, 0x3e8, R13 ;  /* 0x000003e8060d7824 */ /* 0x000fe400078e020d */
[----:B------:R-:W-:-:S04]  /*1500*/  IMAD R10, R10, -0xa, R7 ;  /* 0xfffffff60a0a7824 */ /* 0x000fc800078e0207 */
[----:B------:R-:W-:-:S04]  /*1510*/  IMAD R13, R10, 0xa, R13 ;  /* 0x0000000a0a0d7824 */ /* 0x000fc800078e020d */
[----:B------:R-:W-:-:S05]  /*1520*/  IMAD.WIDE R8, R13, 0x4, R8 ;  /* 0x000000040d087825 */ /* 0x000fca00078e0208 */
[----:B0-----:R-:W-:Y:S01]  /*1530*/  STG.E.64 desc[UR6][R8.64], R2 ;  /* 0x0000000208007986 */ /* 0x001fe2000c101b06 */
[----:B------:R-:W-:Y:S05]  /*1540*/  EXIT ;  /* 0x000000000000794d */ /* 0x000fea0003800000 */
.L_x_0:
[----:B------:R-:W-:-:S00]  /*1550*/  BRA `(.L_x_0) ;  /* 0xfffffffc00fc7947 */ /* 0x000fc0000383ffff */
[----:B------:R-:W-:-:S00]  /*1560*/  NOP ;  /* 0x0000000000007918 */ /* 0x000fc00000000000 */
        /* <DEDUP_REMOVED lines=9> */
.L_x_1:


//--------------------- .nv.global.init           --------------------------
	.section	.nv.global.init,"aw",@progbits
.nv.global.init:
	.type		_$_str,@object
	.size		_$_str,(.L_0 - _$_str)
_$_str:
        /*0000*/ 	.byte	0x5f, 0x5f, 0x43, 0x55, 0x44, 0x41, 0x5f, 0x46, 0x54, 0x5a, 0x00
.L_0:


//--------------------- .nv.shared.triton_per_fused__log_softmax_12 --------------------------
	.section	.nv.shared.triton_per_fused__log_softmax_12,"aw",@nobits
	.sectionflags	@""
	.align	16
	.zero		1024


//--------------------- .nv.constant0.triton_per_fused__log_softmax_12 --------------------------
	.section	.nv.constant0.triton_per_fused__log_softmax_12,"a",@progbits
	.sectionflags	@""
	.align	4
.nv.constant0.triton_per_fused__log_softmax_12:
	.zero		552
